//
// Generated by NVIDIA NVVM Compiler
//
// Compiler Build ID: CL-36424714
// Cuda compilation tools, release 13.0, V13.0.88
// Based on NVVM 20.0.0
//

.version 9.0
.target sm_100
.address_size 64

	// .globl	_Z11scaleMatrixPffi

.visible .entry _Z11scaleMatrixPffi(
	.param .u64 .ptr .align 1 _Z11scaleMatrixPffi_param_0,
	.param .f32 _Z11scaleMatrixPffi_param_1,
	.param .u32 _Z11scaleMatrixPffi_param_2
)
{
	.reg .pred 	%p<2>;
	.reg .b32 	%r<6>;
	.reg .b32 	%f<4>;
	.reg .b64 	%rd<5>;

	ld.param.u64 	%rd1, [_Z11scaleMatrixPffi_param_0];
	ld.param.f32 	%f1, [_Z11scaleMatrixPffi_param_1];
	ld.param.u32 	%r2, [_Z11scaleMatrixPffi_param_2];
	mov.u32 	%r3, %ctaid.x;
	mov.u32 	%r4, %tid.x;
	mad.lo.s32 	%r1, %r2, %r3, %r4;
	mul.lo.s32 	%r5, %r2, %r2;
	setp.ge.s32 	%p1, %r1, %r5;
	@%p1 bra 	$L__BB0_2;
	cvta.to.global.u64 	%rd2, %rd1;
	mul.wide.s32 	%rd3, %r1, 4;
	add.s64 	%rd4, %rd2, %rd3;
	ld.global.f32 	%f2, [%rd4];
	mul.f32 	%f3, %f1, %f2;
	st.global.f32 	[%rd4], %f3;
$L__BB0_2:
	ret;

}


// ===== COMPILED SASS (sm_100) =====

	.target	sm_100

	.elftype	@"ET_EXEC"


//--------------------- .note.nv.tkinfo           --------------------------
	.section	.note.nv.tkinfo,"",@"SHT_NOTE"
	.sectionflags	@"SHF_NOTE_NV_TKINFO"
	.tkinfo
        /*0018*/ 	.word	0x00000002
        /*0030*/ 	.string	""
        /*0030*/ 	.string	"ptxas"
        /*0030*/ 	.string	"Cuda compilation tools, release 13.0, V13.0.88"
        /*0030*/ 	.string	"Build cuda_13.0.r13.0/compiler.36424714_0"
        /*0030*/ 	.string	"-arch sm_100 -m 64 "



//--------------------- .note.nv.cuinfo           --------------------------
	.section	.note.nv.cuinfo,"",@"SHT_NOTE"
	.sectionflags	@"SHF_NOTE_NV_CUINFO"
        /*0018*/ 	.short	0x0002
        /*001a*/ 	.short	0x0064
        /*001c*/ 	.short	0x0082
	.zero		2


//--------------------- .nv.info                  --------------------------
	.section	.nv.info,"",@"SHT_CUDA_INFO"
	.align	4


	//----- nvinfo : EIATTR_REGCOUNT
	.align		4
        /*0000*/ 	.byte	0x04, 0x2f
        /*0002*/ 	.short	(.L_1 - .L_0)
	.align		4
.L_0:
        /*0004*/ 	.word	index@(_Z11scaleMatrixPffi)
        /*0008*/ 	.word	0x00000008


	//----- nvinfo : EIATTR_FRAME_SIZE
	.align		4
.L_1:
        /*000c*/ 	.byte	0x04, 0x11
        /*000e*/ 	.short	(.L_3 - .L_2)
	.align		4
.L_2:
        /*0010*/ 	.word	index@(_Z11scaleMatrixPffi)
        /*0014*/ 	.word	0x00000000


	//----- nvinfo : EIATTR_MIN_STACK_SIZE
	.align		4
.L_3:
        /*0018*/ 	.byte	0x04, 0x12
        /*001a*/ 	.short	(.L_5 - .L_4)
	.align		4
.L_4:
        /*001c*/ 	.word	index@(_Z11scaleMatrixPffi)
        /*0020*/ 	.word	0x00000000
.L_5:


//--------------------- .nv.compat                --------------------------
	.section	.nv.compat,"",@"SHT_CUDA_COMPAT_INFO"
	.align	4
        /*0000*/ 	.byte	0x02, 0x09, 0x00, 0x00, 0x02, 0x02, 0x01, 0x00, 0x02, 0x05, 0x05, 0x00, 0x03, 0x07, 0x01, 0x01
        /*0010*/ 	.byte	0x02, 0x03, 0x00, 0x00, 0x02, 0x06, 0x01, 0x00, 0x04, 0x0b, 0x08, 0x00, 0x09, 0x00, 0x00, 0x00
        /*0020*/ 	.byte	0x00, 0x00, 0x00, 0x00


//--------------------- .nv.info._Z11scaleMatrixPffi --------------------------
	.section	.nv.info._Z11scaleMatrixPffi,"",@"SHT_CUDA_INFO"
	.sectionflags	@""
	.align	4


	//----- nvinfo : EIATTR_CUDA_API_VERSION
	.align		4
        /*0000*/ 	.byte	0x04, 0x37
        /*0002*/ 	.short	(.L_7 - .L_6)
.L_6:
        /*0004*/ 	.word	0x00000082


	//----- nvinfo : EIATTR_KPARAM_INFO
	.align		4
.L_7:
        /*0008*/ 	.byte	0x04, 0x17
        /*000a*/ 	.short	(.L_9 - .L_8)
.L_8:
        /*000c*/ 	.word	0x00000000
        /*0010*/ 	.short	0x0002
        /*0012*/ 	.short	0x000c
        /*0014*/ 	.byte	0x00, 0xf0, 0x11, 0x00


	//----- nvinfo : EIATTR_KPARAM_INFO
	.align		4
.L_9:
        /*0018*/ 	.byte	0x04, 0x17
        /*001a*/ 	.short	(.L_11 - .L_10)
.L_10:
        /*001c*/ 	.word	0x00000000
        /*0020*/ 	.short	0x0001
        /*0022*/ 	.short	0x0008
        /*0024*/ 	.byte	0x00, 0xf0, 0x11, 0x00


	//----- nvinfo : EIATTR_KPARAM_INFO
	.align		4
.L_11:
        /*0028*/ 	.byte	0x04, 0x17
        /*002a*/ 	.short	(.L_13 - .L_12)
.L_12:
        /*002c*/ 	.word	0x00000000
        /*0030*/ 	.short	0x0000
        /*0032*/ 	.short	0x0000
        /*0034*/ 	.byte	0x00, 0xf5, 0x21, 0x00


	//----- nvinfo : EIATTR_SPARSE_MMA_MASK
	.align		4
.L_13:
        /*0038*/ 	.byte	0x03, 0x50
        /*003a*/ 	.short	0x0000


	//----- nvinfo : EIATTR_MAXREG_COUNT
	.align		4
        /*003c*/ 	.byte	0x03, 0x1b
        /*003e*/ 	.short	0x00ff


	//----- nvinfo : EIATTR_MERCURY_ISA_VERSION
	.align		4
        /*0040*/ 	.byte	0x03, 0x5f
        /*0042*/ 	.short	0x0101


	//----- nvinfo : EIATTR_VRC_CTA_INIT_COUNT
	.align		4
        /*0044*/ 	.byte	0x02, 0x4a
	.zero		1
	.zero		1


	//----- nvinfo : EIATTR_EXIT_INSTR_OFFSETS
	.align		4
        /*0048*/ 	.byte	0x04, 0x1c
        /*004a*/ 	.short	(.L_15 - .L_14)


	//   ....[0]....
.L_14:
        /*004c*/ 	.word	0x00000070


	//   ....[1]....
        /*0050*/ 	.word	0x000000f0


	//----- nvinfo : EIATTR_CBANK_PARAM_SIZE
	.align		4
.L_15:
        /*0054*/ 	.byte	0x03, 0x19
        /*0056*/ 	.short	0x0010


	//----- nvinfo : EIATTR_PARAM_CBANK
	.align		4
        /*0058*/ 	.byte	0x04, 0x0a
        /*005a*/ 	.short	(.L_17 - .L_16)
	.align		4
.L_16:
        /*005c*/ 	.word	index@(.nv.constant0._Z11scaleMatrixPffi)
        /*0060*/ 	.short	0x0380
        /*0062*/ 	.short	0x0010


	//----- nvinfo : EIATTR_SW_WAR
	.align		4
.L_17:
        /*0064*/ 	.byte	0x04, 0x36
        /*0066*/ 	.short	(.L_19 - .L_18)
.L_18:
        /*0068*/ 	.word	0x00000008
.L_19:


//--------------------- .nv.callgraph             --------------------------
	.section	.nv.callgraph,"",@"SHT_CUDA_CALLGRAPH"
	.align	4
	.sectionentsize	8
	.align		4
        /*0000*/ 	.word	0x00000000
	.align		4
        /*0004*/ 	.word	0xffffffff
	.align		4
        /*0008*/ 	.word	0x00000000
	.align		4
        /*000c*/ 	.word	0xfffffffe
	.align		4
        /*0010*/ 	.word	0x00000000
	.align		4
        /*0014*/ 	.word	0xfffffffd
	.align		4
        /*0018*/ 	.word	0x00000000
	.align		4
        /*001c*/ 	.word	0xfffffffc


//--------------------- .text._Z11scaleMatrixPffi --------------------------
	.section	.text._Z11scaleMatrixPffi,"ax",@progbits
	.align	128
        .global         _Z11scaleMatrixPffi
        .type           _Z11scaleMatrixPffi,@function
        .size           _Z11scaleMatrixPffi,(.L_x_1 - _Z11scaleMatrixPffi)
        .other          _Z11scaleMatrixPffi,@"STO_CUDA_ENTRY STV_DEFAULT"
_Z11scaleMatrixPffi:
.text._Z11scaleMatrixPffi:
[----:B------:R-:W-:Y:S01]  /*0000*/  LDC R1, c[0x0][0x37c] ;  /* 0x0000df00ff017b82 */ /* 0x000fe20000000800 */
[----:B------:R-:W0:Y:S07]  /*0010*/  S2R R5, SR_TID.X ;  /* 0x0000000000057919 */ /* 0x000e2e0000002100 */
[----:B------:R-:W0:Y:S08]  /*0020*/  S2UR UR4, SR_CTAID.X ;  /* 0x00000000000479c3 */ /* 0x000e300000002500 */
[----:B------:R-:W0:Y:S02]  /*0030*/  LDC R0, c[0x0][0x38c] ;  /* 0x0000e300ff007b82 */ /* 0x000e240000000800 */
[----:B0-----:R-:W-:-:S02]  /*0040*/  IMAD R5, R0, UR4, R5 ;  /* 0x0000000400057c24 */ /* 0x001fc4000f8e0205 */
[----:B------:R-:W-:-:S05]  /*0050*/  IMAD R0, R0, R0, RZ ;  /* 0x0000000000007224 */ /* 0x000fca00078e02ff */
[----:B------:R-:W-:-:S13]  /*0060*/  ISETP.GE.AND P0, PT, R5, R0, PT ;  /* 0x000000000500720c */ /* 0x000fda0003f06270 */
[----:B------:R-:W-:Y:S05]  /*0070*/  @P0 EXIT ;  /* 0x000000000000094d */ /* 0x000fea0003800000 */
[----:B------:R-:W0:Y:S01]  /*0080*/  LDC.64 R2, c[0x0][0x380] ;  /* 0x0000e000ff027b82 */ /* 0x000e220000000a00 */
[----:B------:R-:W1:Y:S01]  /*0090*/  LDCU.64 UR4, c[0x0][0x358] ;  /* 0x00006b00ff0477ac */ /* 0x000e620008000a00 */
[----:B------:R-:W2:Y:S01]  /*00a0*/  LDCU UR6, c[0x0][0x388] ;  /* 0x00007100ff0677ac */ /* 0x000ea20008000800 */
[----:B0-----:R-:W-:-:S05]  /*00b0*/  IMAD.WIDE R2, R5, 0x4, R2 ;  /* 0x0000000405027825 */ /* 0x001fca00078e0202 */
[----:B-1----:R-:W2:Y:S02]  /*00c0*/  LDG.E R0, desc[UR4][R2.64] ;  /* 0x0000000402007981 */ /* 0x002ea4000c1e1900 */
[----:B--2---:R-:W-:-:S05]  /*00d0*/  FMUL R5, R0, UR6 ;  /* 0x0000000600057c20 */ /* 0x004fca0008400000 */
[----:B------:R-:W-:Y:S01]  /*00e0*/  STG.E desc[UR4][R2.64], R5 ;  /* 0x0000000502007986 */ /* 0x000fe2000c101904 */
[----:B------:R-:W-:Y:S05]  /*00f0*/  EXIT ;  /* 0x000000000000794d */ /* 0x000fea0003800000 */
.L_x_0:
[----:B------:R-:W-:-:S00]  /*0100*/  BRA `(.L_x_0) ;  /* 0xfffffffc00fc7947 */ /* 0x000fc0000383ffff */
[----:B------:R-:W-:-:S00]  /*0110*/  NOP ;  /* 0x0000000000007918 */ /* 0x000fc00000000000 */
        /* <DEDUP_REMOVED lines=14> */
.L_x_1:


//--------------------- .nv.shared.reserved.0     --------------------------
	.section	.nv.shared.reserved.0,"aw",@nobits
	.weak		__nv_reservedSMEM_offset_0_alias
	.size		__nv_reservedSMEM_offset_0_alias, 0, 64
	.other		__nv_reservedSMEM_offset_0_alias,@"STO_CUDA_RESERVED_SHARED STV_DEFAULT"
__nv_reservedSMEM_offset_0_alias:
	.zero		0
	.zero		64


//--------------------- .nv.constant0._Z11scaleMatrixPffi --------------------------
	.section	.nv.constant0._Z11scaleMatrixPffi,"a",@progbits
	.sectionflags	@""
	.align	4
.nv.constant0._Z11scaleMatrixPffi:
	.zero		912


//--------------------- SYMBOLS --------------------------

	.type		.nv.reservedSmem.offset0,@object
	.size		.nv.reservedSmem.offset0,0x4
